	.headerflags	@"EF_CUDA_TEXMODE_UNIFIED EF_CUDA_64BIT_ADDRESS EF_CUDA_ACCELERATORS EF_CUDA_SM90 EF_CUDA_VIRTUAL_SM(EF_CUDA_SM90)"
	.elftype	@"ET_EXEC"


//--------------------- .nv.info                  --------------------------
	.section	.nv.info,"",@"SHT_CUDA_INFO"
	.align	4


	//----- nvinfo : EIATTR_REGCOUNT
	.align		4
        /*0000*/ 	.byte	0x04, 0x2f
        /*0002*/ 	.short	(.L_1 - .L_0)
	.align		4
.L_0:
        /*0004*/ 	.word	index@(triton_poi_fused_add_clamp_2)
        /*0008*/ 	.word	0x00000008


	//----- nvinfo : EIATTR_MIN_STACK_SIZE
	.align		4
.L_1:
        /*000c*/ 	.byte	0x04, 0x12
        /*000e*/ 	.short	(.L_3 - .L_2)
	.align		4
.L_2:
        /*0010*/ 	.word	index@(triton_poi_fused_add_clamp_2)
        /*0014*/ 	.word	0x00000000


	//----- nvinfo : EIATTR_FRAME_SIZE
	.align		4
.L_3:
        /*0018*/ 	.byte	0x04, 0x11
        /*001a*/ 	.short	(.L_5 - .L_4)
	.align		4
.L_4:
        /*001c*/ 	.word	index@(triton_poi_fused_add_clamp_2)
        /*0020*/ 	.word	0x00000000


	//----- nvinfo : EIATTR_MIN_STACK_SIZE
	.align		4
.L_5:
        /*0024*/ 	.byte	0x04, 0x12
        /*0026*/ 	.short	(.L_7 - .L_6)
	.align		4
.L_6:
        /*0028*/ 	.word	index@(triton_poi_fused_add_clamp_2)
        /*002c*/ 	.word	0x00000000
.L_7:


//--------------------- .nv.info.triton_poi_fused_add_clamp_2 --------------------------
	.section	.nv.info.triton_poi_fused_add_clamp_2,"",@"SHT_CUDA_INFO"
	.sectionflags	@""
	.align	4


	//----- nvinfo : EIATTR_CUDA_API_VERSION
	.align		4
        /*0000*/ 	.byte	0x04, 0x37
        /*0002*/ 	.short	(.L_9 - .L_8)
.L_8:
        /*0004*/ 	.word	0x0000007c


	//----- nvinfo : EIATTR_KPARAM_INFO
	.align		4
.L_9:
        /*0008*/ 	.byte	0x04, 0x17
        /*000a*/ 	.short	(.L_11 - .L_10)
.L_10:
        /*000c*/ 	.word	0x00000000
        /*0010*/ 	.short	0x0001
        /*0012*/ 	.short	0x0008
        /*0014*/ 	.byte	0x00, 0xf0, 0x11, 0x00


	//----- nvinfo : EIATTR_KPARAM_INFO
	.align		4
.L_11:
        /*0018*/ 	.byte	0x04, 0x17
        /*001a*/ 	.short	(.L_13 - .L_12)
.L_12:
        /*001c*/ 	.word	0x00000000
        /*0020*/ 	.short	0x0000
        /*0022*/ 	.short	0x0000
        /*0024*/ 	.byte	0x00, 0xf4, 0x21, 0x00


	//----- nvinfo : EIATTR_SPARSE_MMA_MASK
	.align		4
.L_13:
        /*0028*/ 	.byte	0x03, 0x50
        /*002a*/ 	.short	0x0000


	//----- nvinfo : EIATTR_MAXREG_COUNT
	.align		4
        /*002c*/ 	.byte	0x03, 0x1b
        /*002e*/ 	.short	0x00ff


	//----- nvinfo : EIATTR_EXIT_INSTR_OFFSETS
	.align		4
        /*0030*/ 	.byte	0x04, 0x1c
        /*0032*/ 	.short	(.L_15 - .L_14)


	//   ....[0]....
.L_14:
        /*0034*/ 	.word	0x00000120


	//   ....[1]....
        /*0038*/ 	.word	0x00000150


	//----- nvinfo : EIATTR_REQNTID
	.align		4
.L_15:
        /*003c*/ 	.byte	0x04, 0x10
        /*003e*/ 	.short	(.L_17 - .L_16)
.L_16:
        /*0040*/ 	.word	0x00000020
        /*0044*/ 	.word	0x00000001
        /*0048*/ 	.word	0x00000001


	//----- nvinfo : EIATTR_CBANK_PARAM_SIZE
	.align		4
.L_17:
        /*004c*/ 	.byte	0x03, 0x19
        /*004e*/ 	.short	0x000c


	//----- nvinfo : EIATTR_PARAM_CBANK
	.align		4
        /*0050*/ 	.byte	0x04, 0x0a
        /*0052*/ 	.short	(.L_19 - .L_18)
	.align		4
.L_18:
        /*0054*/ 	.word	index@(.nv.constant0.triton_poi_fused_add_clamp_2)
        /*0058*/ 	.short	0x0210
        /*005a*/ 	.short	0x000c


	//----- nvinfo : EIATTR_SW_WAR
	.align		4
.L_19:
        /*005c*/ 	.byte	0x04, 0x36
        /*005e*/ 	.short	(.L_21 - .L_20)
.L_20:
        /*0060*/ 	.word	0x00000008
.L_21:


//--------------------- .nv.callgraph             --------------------------
	.section	.nv.callgraph,"",@"SHT_CUDA_CALLGRAPH"
	.align	4
	.sectionentsize	8
	.align		4
        /*0000*/ 	.word	0x00000000
	.align		4
        /*0004*/ 	.word	0xffffffff
	.align		4
        /*0008*/ 	.word	0x00000000
	.align		4
        /*000c*/ 	.word	0xfffffffe
	.align		4
        /*0010*/ 	.word	0x00000000
	.align		4
        /*0014*/ 	.word	0xfffffffd
	.align		4
        /*0018*/ 	.word	0x00000000
	.align		4
        /*001c*/ 	.word	0xfffffffc


//--------------------- .text.triton_poi_fused_add_clamp_2 --------------------------
	.section	.text.triton_poi_fused_add_clamp_2,"ax",@progbits
	.align	128
        .global         triton_poi_fused_add_clamp_2
        .type           triton_poi_fused_add_clamp_2,@function
        .size           triton_poi_fused_add_clamp_2,(.L_x_1 - triton_poi_fused_add_clamp_2)
        .other          triton_poi_fused_add_clamp_2,@"STO_CUDA_ENTRY STV_DEFAULT"
triton_poi_fused_add_clamp_2:
.text.triton_poi_fused_add_clamp_2:
[----:B------:R-:W0:Y:S02]  /*0000*/  LDC R1, c[0x0][0x28] ;  /* 0x00000a00ff017b82 */ /* 0x000e240000000800 */
[----:B------:R-:W1:Y:S01]  /*0010*/  S2R R2, SR_TID.X ;  /* 0x0000000000027919 */ /* 0x000e620000002100 */
[----:B------:R-:W-:Y:S01]  /*0020*/  IMAD.MOV.U32 R5, RZ, RZ, 0x3f000000 ;  /* 0x3f000000ff057424 */ /* 0x000fe200078e00ff */
[----:B------:R-:W2:Y:S01]  /*0030*/  S2R R3, SR_CTAID.X ;  /* 0x0000000000037919 */ /* 0x000ea20000002500 */
[C---:B-1----:R-:W-:Y:S02]  /*0040*/  LOP3.LUT R0, R2.reuse, 0xf, RZ, 0xc0, !PT ;  /* 0x0000000f02007812 */ /* 0x042fe400078ec0ff */
[----:B------:R-:W-:-:S03]  /*0050*/  LOP3.LUT P0, RZ, R2, 0x10, RZ, 0xc0, !PT ;  /* 0x0000001002ff7812 */ /* 0x000fc6000780c0ff */
[----:B--2---:R-:W-:-:S05]  /*0060*/  IMAD R3, R3, 0x10, R0 ;  /* 0x0000001003037824 */ /* 0x004fca00078e0200 */
[----:B------:R-:W-:Y:S02]  /*0070*/  I2FP.F32.S32 R0, R3 ;  /* 0x0000000300007245 */ /* 0x000fe40000201400 */
[----:B------:R-:W-:-:S03]  /*0080*/  ISETP.LT.AND P0, PT, R3, 0x10, !P0 ;  /* 0x000000100300780c */ /* 0x000fc60004701270 */
[----:B------:R-:W-:-:S04]  /*0090*/  FADD R0, R0, 0.5 ;  /* 0x3f00000000007421 */ /* 0x000fc80000000000 */
[----:B------:R-:W-:Y:S02]  /*00a0*/  FFMA R0, R0, R5, -0.5 ;  /* 0xbf00000000007423 */ /* 0x000fe40000000005 */
[----:B------:R-:W1:Y:S03]  /*00b0*/  LDC.64 R4, c[0x0][0x210] ;  /* 0x00008400ff047b82 */ /* 0x000e660000000a00 */
[----:B------:R-:W-:-:S06]  /*00c0*/  FMNMX R0, RZ, R0, !PT ;  /* 0x00000000ff007209 */ /* 0x000fcc0007800000 */
[----:B------:R-:W2:Y:S02]  /*00d0*/  F2I.TRUNC.NTZ R0, R0 ;  /* 0x0000000000007305 */ /* 0x000ea4000020f100 */
[----:B--2---:R-:W-:Y:S01]  /*00e0*/  VIMNMX R2, R0, 0x6, PT ;  /* 0x0000000600027848 */ /* 0x004fe20003fe0100 */
[----:B-1----:R-:W-:-:S04]  /*00f0*/  IMAD.WIDE R4, R3, 0x8, R4 ;  /* 0x0000000803047825 */ /* 0x002fc800078e0204 */
[----:B------:R-:W-:-:S05]  /*0100*/  VIADD R2, R2, 0x1 ;  /* 0x0000000102027836 */ /* 0x000fca0000000000 */
[----:B------:R-:W-:Y:S01]  /*0110*/  SHF.R.S32.HI R3, RZ, 0x1f, R2 ;  /* 0x0000001fff037819 */ /* 0x000fe20000011402 */
[----:B------:R-:W-:Y:S06]  /*0120*/  @!P0 EXIT ;  /* 0x000000000000894d */ /* 0x000fec0003800000 */
[----:B------:R-:W-:Y:S02]  /*0130*/  ULDC.64 UR4, c[0x0][0x208] ;  /* 0x0000820000047ab9 */ /* 0x000fe40000000a00 */
[----:B------:R-:W-:Y:S01]  /*0140*/  STG.E.64 desc[UR4][R4.64], R2 ;  /* 0x0000000204007986 */ /* 0x000fe2000c101b04 */
[----:B------:R-:W-:Y:S05]  /*0150*/  EXIT ;  /* 0x000000000000794d */ /* 0x000fea0003800000 */
.L_x_0:
[----:B------:R-:W-:-:S00]  /*0160*/  BRA `(.L_x_0) ;  /* 0xfffffffc00fc7947 */ /* 0x000fc0000383ffff */
[----:B------:R-:W-:-:S00]  /*0170*/  NOP ;  /* 0x0000000000007918 */ /* 0x000fc00000000000 */
        /* <DEDUP_REMOVED lines=8> */
.L_x_1:


//--------------------- .nv.constant0.triton_poi_fused_add_clamp_2 --------------------------
	.section	.nv.constant0.triton_poi_fused_add_clamp_2,"a",@progbits
	.sectionflags	@""
	.align	4
.nv.constant0.triton_poi_fused_add_clamp_2:
	.zero		540
